//
// Generated by NVIDIA NVVM Compiler
//
// Compiler Build ID: CL-36424714
// Cuda compilation tools, release 13.0, V13.0.88
// Based on NVVM 20.0.0
//

.version 9.0
.target sm_100
.address_size 64

	// .globl	_Z23update_cell_in_diagonalPiiii

.visible .entry _Z23update_cell_in_diagonalPiiii(
	.param .u64 .ptr .align 1 _Z23update_cell_in_diagonalPiiii_param_0,
	.param .u32 _Z23update_cell_in_diagonalPiiii_param_1,
	.param .u32 _Z23update_cell_in_diagonalPiiii_param_2,
	.param .u32 _Z23update_cell_in_diagonalPiiii_param_3
)
{
	.reg .pred 	%p<3>;
	.reg .b32 	%r<14>;
	.reg .b64 	%rd<5>;

	ld.param.u64 	%rd1, [_Z23update_cell_in_diagonalPiiii_param_0];
	ld.param.u32 	%r2, [_Z23update_cell_in_diagonalPiiii_param_1];
	ld.param.u32 	%r3, [_Z23update_cell_in_diagonalPiiii_param_2];
	ld.param.u32 	%r4, [_Z23update_cell_in_diagonalPiiii_param_3];
	mov.u32 	%r5, %ctaid.x;
	mov.u32 	%r6, %ntid.x;
	mov.u32 	%r7, %tid.x;
	mad.lo.s32 	%r1, %r5, %r6, %r7;
	setp.ge.s32 	%p1, %r1, %r4;
	@%p1 bra 	$L__BB0_2;
	cvta.to.global.u64 	%rd2, %rd1;
	setp.lt.s32 	%p2, %r2, %r3;
	sub.s32 	%r8, %r2, %r3;
	add.s32 	%r9, %r8, 1;
	selp.b32 	%r10, 0, %r9, %p2;
	add.s32 	%r11, %r10, %r1;
	sub.s32 	%r12, %r2, %r11;
	mad.lo.s32 	%r13, %r11, %r3, %r12;
	mul.wide.s32 	%rd3, %r13, 4;
	add.s64 	%rd4, %rd2, %rd3;
	st.global.u32 	[%rd4], %r4;
$L__BB0_2:
	ret;

}


// ===== COMPILED SASS (sm_100) =====

	.target	sm_100

	.elftype	@"ET_EXEC"


//--------------------- .note.nv.tkinfo           --------------------------
	.section	.note.nv.tkinfo,"",@"SHT_NOTE"
	.sectionflags	@"SHF_NOTE_NV_TKINFO"
	.tkinfo
        /*0018*/ 	.word	0x00000002
        /*0030*/ 	.string	""
        /*0030*/ 	.string	"ptxas"
        /*0030*/ 	.string	"Cuda compilation tools, release 13.0, V13.0.88"
        /*0030*/ 	.string	"Build cuda_13.0.r13.0/compiler.36424714_0"
        /*0030*/ 	.string	"-arch sm_100 -m 64 "



//--------------------- .note.nv.cuinfo           --------------------------
	.section	.note.nv.cuinfo,"",@"SHT_NOTE"
	.sectionflags	@"SHF_NOTE_NV_CUINFO"
        /*0018*/ 	.short	0x0002
        /*001a*/ 	.short	0x0064
        /*001c*/ 	.short	0x0082
	.zero		2


//--------------------- .nv.info                  --------------------------
	.section	.nv.info,"",@"SHT_CUDA_INFO"
	.align	4


	//----- nvinfo : EIATTR_REGCOUNT
	.align		4
        /*0000*/ 	.byte	0x04, 0x2f
        /*0002*/ 	.short	(.L_1 - .L_0)
	.align		4
.L_0:
        /*0004*/ 	.word	index@(_Z23update_cell_in_diagonalPiiii)
        /*0008*/ 	.word	0x0000000a


	//----- nvinfo : EIATTR_FRAME_SIZE
	.align		4
.L_1:
        /*000c*/ 	.byte	0x04, 0x11
        /*000e*/ 	.short	(.L_3 - .L_2)
	.align		4
.L_2:
        /*0010*/ 	.word	index@(_Z23update_cell_in_diagonalPiiii)
        /*0014*/ 	.word	0x00000000


	//----- nvinfo : EIATTR_MIN_STACK_SIZE
	.align		4
.L_3:
        /*0018*/ 	.byte	0x04, 0x12
        /*001a*/ 	.short	(.L_5 - .L_4)
	.align		4
.L_4:
        /*001c*/ 	.word	index@(_Z23update_cell_in_diagonalPiiii)
        /*0020*/ 	.word	0x00000000
.L_5:


//--------------------- .nv.compat                --------------------------
	.section	.nv.compat,"",@"SHT_CUDA_COMPAT_INFO"
	.align	4
        /*0000*/ 	.byte	0x02, 0x09, 0x00, 0x00, 0x02, 0x02, 0x01, 0x00, 0x02, 0x05, 0x05, 0x00, 0x03, 0x07, 0x01, 0x01
        /*0010*/ 	.byte	0x02, 0x03, 0x00, 0x00, 0x02, 0x06, 0x01, 0x00, 0x04, 0x0b, 0x08, 0x00, 0x09, 0x00, 0x00, 0x00
        /*0020*/ 	.byte	0x00, 0x00, 0x00, 0x00


//--------------------- .nv.info._Z23update_cell_in_diagonalPiiii --------------------------
	.section	.nv.info._Z23update_cell_in_diagonalPiiii,"",@"SHT_CUDA_INFO"
	.sectionflags	@""
	.align	4


	//----- nvinfo : EIATTR_CUDA_API_VERSION
	.align		4
        /*0000*/ 	.byte	0x04, 0x37
        /*0002*/ 	.short	(.L_7 - .L_6)
.L_6:
        /*0004*/ 	.word	0x00000082


	//----- nvinfo : EIATTR_KPARAM_INFO
	.align		4
.L_7:
        /*0008*/ 	.byte	0x04, 0x17
        /*000a*/ 	.short	(.L_9 - .L_8)
.L_8:
        /*000c*/ 	.word	0x00000000
        /*0010*/ 	.short	0x0003
        /*0012*/ 	.short	0x0010
        /*0014*/ 	.byte	0x00, 0xf0, 0x11, 0x00


	//----- nvinfo : EIATTR_KPARAM_INFO
	.align		4
.L_9:
        /*0018*/ 	.byte	0x04, 0x17
        /*001a*/ 	.short	(.L_11 - .L_10)
.L_10:
        /*001c*/ 	.word	0x00000000
        /*0020*/ 	.short	0x0002
        /*0022*/ 	.short	0x000c
        /*0024*/ 	.byte	0x00, 0xf0, 0x11, 0x00


	//----- nvinfo : EIATTR_KPARAM_INFO
	.align		4
.L_11:
        /*0028*/ 	.byte	0x04, 0x17
        /*002a*/ 	.short	(.L_13 - .L_12)
.L_12:
        /*002c*/ 	.word	0x00000000
        /*0030*/ 	.short	0x0001
        /*0032*/ 	.short	0x0008
        /*0034*/ 	.byte	0x00, 0xf0, 0x11, 0x00


	//----- nvinfo : EIATTR_KPARAM_INFO
	.align		4
.L_13:
        /*0038*/ 	.byte	0x04, 0x17
        /*003a*/ 	.short	(.L_15 - .L_14)
.L_14:
        /*003c*/ 	.word	0x00000000
        /*0040*/ 	.short	0x0000
        /*0042*/ 	.short	0x0000
        /*0044*/ 	.byte	0x00, 0xf5, 0x21, 0x00


	//----- nvinfo : EIATTR_SPARSE_MMA_MASK
	.align		4
.L_15:
        /*0048*/ 	.byte	0x03, 0x50
        /*004a*/ 	.short	0x0000


	//----- nvinfo : EIATTR_MAXREG_COUNT
	.align		4
        /*004c*/ 	.byte	0x03, 0x1b
        /*004e*/ 	.short	0x00ff


	//----- nvinfo : EIATTR_MERCURY_ISA_VERSION
	.align		4
        /*0050*/ 	.byte	0x03, 0x5f
        /*0052*/ 	.short	0x0101


	//----- nvinfo : EIATTR_VRC_CTA_INIT_COUNT
	.align		4
        /*0054*/ 	.byte	0x02, 0x4a
	.zero		1
	.zero		1


	//----- nvinfo : EIATTR_EXIT_INSTR_OFFSETS
	.align		4
        /*0058*/ 	.byte	0x04, 0x1c
        /*005a*/ 	.short	(.L_17 - .L_16)


	//   ....[0]....
.L_16:
        /*005c*/ 	.word	0x00000070


	//   ....[1]....
        /*0060*/ 	.word	0x00000130


	//----- nvinfo : EIATTR_CBANK_PARAM_SIZE
	.align		4
.L_17:
        /*0064*/ 	.byte	0x03, 0x19
        /*0066*/ 	.short	0x0014


	//----- nvinfo : EIATTR_PARAM_CBANK
	.align		4
        /*0068*/ 	.byte	0x04, 0x0a
        /*006a*/ 	.short	(.L_19 - .L_18)
	.align		4
.L_18:
        /*006c*/ 	.word	index@(.nv.constant0._Z23update_cell_in_diagonalPiiii)
        /*0070*/ 	.short	0x0380
        /*0072*/ 	.short	0x0014


	//----- nvinfo : EIATTR_SW_WAR
	.align		4
.L_19:
        /*0074*/ 	.byte	0x04, 0x36
        /*0076*/ 	.short	(.L_21 - .L_20)
.L_20:
        /*0078*/ 	.word	0x00000008
.L_21:


//--------------------- .nv.callgraph             --------------------------
	.section	.nv.callgraph,"",@"SHT_CUDA_CALLGRAPH"
	.align	4
	.sectionentsize	8
	.align		4
        /*0000*/ 	.word	0x00000000
	.align		4
        /*0004*/ 	.word	0xffffffff
	.align		4
        /*0008*/ 	.word	0x00000000
	.align		4
        /*000c*/ 	.word	0xfffffffe
	.align		4
        /*0010*/ 	.word	0x00000000
	.align		4
        /*0014*/ 	.word	0xfffffffd
	.align		4
        /*0018*/ 	.word	0x00000000
	.align		4
        /*001c*/ 	.word	0xfffffffc


//--------------------- .text._Z23update_cell_in_diagonalPiiii --------------------------
	.section	.text._Z23update_cell_in_diagonalPiiii,"ax",@progbits
	.align	128
        .global         _Z23update_cell_in_diagonalPiiii
        .type           _Z23update_cell_in_diagonalPiiii,@function
        .size           _Z23update_cell_in_diagonalPiiii,(.L_x_1 - _Z23update_cell_in_diagonalPiiii)
        .other          _Z23update_cell_in_diagonalPiiii,@"STO_CUDA_ENTRY STV_DEFAULT"
_Z23update_cell_in_diagonalPiiii:
.text._Z23update_cell_in_diagonalPiiii:
[----:B------:R-:W-:Y:S01]  /*0000*/  LDC R1, c[0x0][0x37c] ;  /* 0x0000df00ff017b82 */ /* 0x000fe20000000800 */
[----:B------:R-:W0:Y:S07]  /*0010*/  S2R R3, SR_TID.X ;  /* 0x0000000000037919 */ /* 0x000e2e0000002100 */
[----:B------:R-:W0:Y:S08]  /*0020*/  S2UR UR4, SR_CTAID.X ;  /* 0x00000000000479c3 */ /* 0x000e300000002500 */
[----:B------:R-:W0:Y:S08]  /*0030*/  LDC R0, c[0x0][0x360] ;  /* 0x0000d800ff007b82 */ /* 0x000e300000000800 */
[----:B------:R-:W1:Y:S01]  /*0040*/  LDC R7, c[0x0][0x390] ;  /* 0x0000e400ff077b82 */ /* 0x000e620000000800 */
[----:B0-----:R-:W-:-:S05]  /*0050*/  IMAD R0, R0, UR4, R3 ;  /* 0x0000000400007c24 */ /* 0x001fca000f8e0203 */
[----:B-1----:R-:W-:-:S13]  /*0060*/  ISETP.GE.AND P0, PT, R0, R7, PT ;  /* 0x000000070000720c */ /* 0x002fda0003f06270 */
[----:B------:R-:W-:Y:S05]  /*0070*/  @P0 EXIT ;  /* 0x000000000000094d */ /* 0x000fea0003800000 */
[----:B------:R-:W0:Y:S01]  /*0080*/  LDCU.64 UR8, c[0x0][0x388] ;  /* 0x00007100ff0877ac */ /* 0x000e220008000a00 */
[----:B------:R-:W1:Y:S01]  /*0090*/  LDC.64 R2, c[0x0][0x380] ;  /* 0x0000e000ff027b82 */ /* 0x000e620000000a00 */
[----:B------:R-:W2:Y:S01]  /*00a0*/  LDCU.64 UR6, c[0x0][0x358] ;  /* 0x00006b00ff0677ac */ /* 0x000ea20008000a00 */
[----:B0-----:R-:W-:Y:S02]  /*00b0*/  UISETP.GE.AND UP0, UPT, UR8, UR9, UPT ;  /* 0x000000090800728c */ /* 0x001fe4000bf06270 */
[----:B------:R-:W-:-:S04]  /*00c0*/  UIADD3 UR4, UPT, UPT, UR8, 0x1, -UR9 ;  /* 0x0000000108047890 */ /* 0x000fc8000fffe809 */
[----:B------:R-:W-:-:S06]  /*00d0*/  USEL UR4, UR4, URZ, UP0 ;  /* 0x000000ff04047287 */ /* 0x000fcc0008000000 */
[----:B------:R-:W-:-:S04]  /*00e0*/  IADD3 R0, PT, PT, R0, UR4, RZ ;  /* 0x0000000400007c10 */ /* 0x000fc8000fffe0ff */
[----:B------:R-:W-:-:S05]  /*00f0*/  IADD3 R5, PT, PT, -R0, UR8, RZ ;  /* 0x0000000800057c10 */ /* 0x000fca000fffe1ff */
[----:B------:R-:W-:-:S04]  /*0100*/  IMAD R5, R0, UR9, R5 ;  /* 0x0000000900057c24 */ /* 0x000fc8000f8e0205 */
[----:B-1----:R-:W-:-:S05]  /*0110*/  IMAD.WIDE R2, R5, 0x4, R2 ;  /* 0x0000000405027825 */ /* 0x002fca00078e0202 */
[----:B--2---:R-:W-:Y:S01]  /*0120*/  STG.E desc[UR6][R2.64], R7 ;  /* 0x0000000702007986 */ /* 0x004fe2000c101906 */
[----:B------:R-:W-:Y:S05]  /*0130*/  EXIT ;  /* 0x000000000000794d */ /* 0x000fea0003800000 */
.L_x_0:
[----:B------:R-:W-:-:S00]  /*0140*/  BRA `(.L_x_0) ;  /* 0xfffffffc00fc7947 */ /* 0x000fc0000383ffff */
[----:B------:R-:W-:-:S00]  /*0150*/  NOP ;  /* 0x0000000000007918 */ /* 0x000fc00000000000 */
        /* <DEDUP_REMOVED lines=10> */
.L_x_1:


//--------------------- .nv.shared.reserved.0     --------------------------
	.section	.nv.shared.reserved.0,"aw",@nobits
	.weak		__nv_reservedSMEM_offset_0_alias
	.size		__nv_reservedSMEM_offset_0_alias, 0, 64
	.other		__nv_reservedSMEM_offset_0_alias,@"STO_CUDA_RESERVED_SHARED STV_DEFAULT"
__nv_reservedSMEM_offset_0_alias:
	.zero		0
	.zero		64


//--------------------- .nv.constant0._Z23update_cell_in_diagonalPiiii --------------------------
	.section	.nv.constant0._Z23update_cell_in_diagonalPiiii,"a",@progbits
	.sectionflags	@""
	.align	4
.nv.constant0._Z23update_cell_in_diagonalPiiii:
	.zero		916


//--------------------- SYMBOLS --------------------------

	.type		.nv.reservedSmem.offset0,@object
	.size		.nv.reservedSmem.offset0,0x4
